//
// Generated by NVIDIA NVVM Compiler
//
// Compiler Build ID: CL-36424714
// Cuda compilation tools, release 13.0, V13.0.88
// Based on NVVM 20.0.0
//

.version 9.0
.target sm_100
.address_size 64

	// .globl	_Z7mysgemmiiiPKfS0_Pf
// _ZZ7mysgemmiiiPKfS0_PfE10sharedMemA has been demoted
// _ZZ7mysgemmiiiPKfS0_PfE10sharedMemB has been demoted

.visible .entry _Z7mysgemmiiiPKfS0_Pf(
	.param .u32 _Z7mysgemmiiiPKfS0_Pf_param_0,
	.param .u32 _Z7mysgemmiiiPKfS0_Pf_param_1,
	.param .u32 _Z7mysgemmiiiPKfS0_Pf_param_2,
	.param .u64 .ptr .align 1 _Z7mysgemmiiiPKfS0_Pf_param_3,
	.param .u64 .ptr .align 1 _Z7mysgemmiiiPKfS0_Pf_param_4,
	.param .u64 .ptr .align 1 _Z7mysgemmiiiPKfS0_Pf_param_5
)
{
	.reg .pred 	%p<12>;
	.reg .b32 	%r<47>;
	.reg .b32 	%f<63>;
	.reg .b64 	%rd<13>;
	// demoted variable
	.shared .align 4 .b8 _ZZ7mysgemmiiiPKfS0_PfE10sharedMemA[1024];
	// demoted variable
	.shared .align 4 .b8 _ZZ7mysgemmiiiPKfS0_PfE10sharedMemB[1024];
	ld.param.u32 	%r24, [_Z7mysgemmiiiPKfS0_Pf_param_0];
	ld.param.u32 	%r25, [_Z7mysgemmiiiPKfS0_Pf_param_1];
	ld.param.u32 	%r26, [_Z7mysgemmiiiPKfS0_Pf_param_2];
	ld.param.u64 	%rd3, [_Z7mysgemmiiiPKfS0_Pf_param_3];
	ld.param.u64 	%rd4, [_Z7mysgemmiiiPKfS0_Pf_param_4];
	ld.param.u64 	%rd5, [_Z7mysgemmiiiPKfS0_Pf_param_5];
	mov.u32 	%r42, %tid.y;
	mov.u32 	%r44, %tid.x;
	mov.u32 	%r27, %ctaid.y;
	shl.b32 	%r28, %r27, 4;
	add.s32 	%r3, %r28, %r42;
	mov.u32 	%r29, %ctaid.x;
	shl.b32 	%r4, %r29, 4;
	add.s32 	%r5, %r4, %r44;
	add.s32 	%r30, %r26, 30;
	setp.lt.u32 	%p1, %r30, 16;
	mov.f32 	%f62, 0f00000000;
	@%p1 bra 	$L__BB0_7;
	shl.b32 	%r31, %r42, 6;
	mov.u32 	%r32, _ZZ7mysgemmiiiPKfS0_PfE10sharedMemA;
	add.s32 	%r6, %r32, %r31;
	shl.b32 	%r33, %r44, 2;
	add.s32 	%r7, %r6, %r33;
	mov.u32 	%r34, _ZZ7mysgemmiiiPKfS0_PfE10sharedMemB;
	add.s32 	%r9, %r34, %r33;
	add.s32 	%r8, %r9, %r31;
	add.s32 	%r35, %r26, -1;
	shr.s32 	%r36, %r35, 31;
	shr.u32 	%r37, %r36, 28;
	add.s32 	%r38, %r35, %r37;
	shr.s32 	%r39, %r38, 4;
	neg.s32 	%r46, %r39;
	mad.lo.s32 	%r45, %r26, %r3, %r44;
	mad.lo.s32 	%r40, %r42, %r25, %r44;
	add.s32 	%r43, %r40, %r4;
	shl.b32 	%r13, %r25, 4;
	cvta.to.global.u64 	%rd1, %rd3;
	cvta.to.global.u64 	%rd2, %rd4;
	mov.f32 	%f62, 0f00000000;
$L__BB0_2:
	setp.ge.u32 	%p2, %r3, %r24;
	setp.ge.u32 	%p3, %r44, %r26;
	mov.f32 	%f60, 0f00000000;
	or.pred  	%p4, %p2, %p3;
	@%p4 bra 	$L__BB0_4;
	mul.wide.u32 	%rd6, %r45, 4;
	add.s64 	%rd7, %rd1, %rd6;
	ld.global.f32 	%f60, [%rd7];
$L__BB0_4:
	setp.ge.u32 	%p5, %r5, %r25;
	st.shared.f32 	[%r7], %f60;
	setp.ge.u32 	%p6, %r42, %r26;
	mov.f32 	%f61, 0f00000000;
	or.pred  	%p7, %p5, %p6;
	@%p7 bra 	$L__BB0_6;
	mul.wide.u32 	%rd8, %r43, 4;
	add.s64 	%rd9, %rd2, %rd8;
	ld.global.f32 	%f61, [%rd9];
$L__BB0_6:
	st.shared.f32 	[%r8], %f61;
	bar.sync 	0;
	ld.shared.f32 	%f12, [%r6];
	ld.shared.f32 	%f13, [%r9];
	fma.rn.f32 	%f14, %f12, %f13, %f62;
	ld.shared.f32 	%f15, [%r6+4];
	ld.shared.f32 	%f16, [%r9+64];
	fma.rn.f32 	%f17, %f15, %f16, %f14;
	ld.shared.f32 	%f18, [%r6+8];
	ld.shared.f32 	%f19, [%r9+128];
	fma.rn.f32 	%f20, %f18, %f19, %f17;
	ld.shared.f32 	%f21, [%r6+12];
	ld.shared.f32 	%f22, [%r9+192];
	fma.rn.f32 	%f23, %f21, %f22, %f20;
	ld.shared.f32 	%f24, [%r6+16];
	ld.shared.f32 	%f25, [%r9+256];
	fma.rn.f32 	%f26, %f24, %f25, %f23;
	ld.shared.f32 	%f27, [%r6+20];
	ld.shared.f32 	%f28, [%r9+320];
	fma.rn.f32 	%f29, %f27, %f28, %f26;
	ld.shared.f32 	%f30, [%r6+24];
	ld.shared.f32 	%f31, [%r9+384];
	fma.rn.f32 	%f32, %f30, %f31, %f29;
	ld.shared.f32 	%f33, [%r6+28];
	ld.shared.f32 	%f34, [%r9+448];
	fma.rn.f32 	%f35, %f33, %f34, %f32;
	ld.shared.f32 	%f36, [%r6+32];
	ld.shared.f32 	%f37, [%r9+512];
	fma.rn.f32 	%f38, %f36, %f37, %f35;
	ld.shared.f32 	%f39, [%r6+36];
	ld.shared.f32 	%f40, [%r9+576];
	fma.rn.f32 	%f41, %f39, %f40, %f38;
	ld.shared.f32 	%f42, [%r6+40];
	ld.shared.f32 	%f43, [%r9+640];
	fma.rn.f32 	%f44, %f42, %f43, %f41;
	ld.shared.f32 	%f45, [%r6+44];
	ld.shared.f32 	%f46, [%r9+704];
	fma.rn.f32 	%f47, %f45, %f46, %f44;
	ld.shared.f32 	%f48, [%r6+48];
	ld.shared.f32 	%f49, [%r9+768];
	fma.rn.f32 	%f50, %f48, %f49, %f47;
	ld.shared.f32 	%f51, [%r6+52];
	ld.shared.f32 	%f52, [%r9+832];
	fma.rn.f32 	%f53, %f51, %f52, %f50;
	ld.shared.f32 	%f54, [%r6+56];
	ld.shared.f32 	%f55, [%r9+896];
	fma.rn.f32 	%f56, %f54, %f55, %f53;
	ld.shared.f32 	%f57, [%r6+60];
	ld.shared.f32 	%f58, [%r9+960];
	fma.rn.f32 	%f62, %f57, %f58, %f56;
	bar.sync 	0;
	add.s32 	%r46, %r46, 1;
	add.s32 	%r45, %r45, 16;
	add.s32 	%r44, %r44, 16;
	add.s32 	%r43, %r43, %r13;
	add.s32 	%r42, %r42, 16;
	setp.ne.s32 	%p8, %r46, 1;
	@%p8 bra 	$L__BB0_2;
$L__BB0_7:
	setp.ge.u32 	%p9, %r3, %r24;
	setp.ge.u32 	%p10, %r5, %r25;
	or.pred  	%p11, %p9, %p10;
	@%p11 bra 	$L__BB0_9;
	mad.lo.s32 	%r41, %r25, %r3, %r5;
	cvta.to.global.u64 	%rd10, %rd5;
	mul.wide.u32 	%rd11, %r41, 4;
	add.s64 	%rd12, %rd10, %rd11;
	st.global.f32 	[%rd12], %f62;
$L__BB0_9:
	ret;

}


// ===== COMPILED SASS (sm_100) =====

	.target	sm_100

	.elftype	@"ET_EXEC"


//--------------------- .note.nv.tkinfo           --------------------------
	.section	.note.nv.tkinfo,"",@"SHT_NOTE"
	.sectionflags	@"SHF_NOTE_NV_TKINFO"
	.tkinfo
        /*0018*/ 	.word	0x00000002
        /*0030*/ 	.string	""
        /*0030*/ 	.string	"ptxas"
        /*0030*/ 	.string	"Cuda compilation tools, release 13.0, V13.0.88"
        /*0030*/ 	.string	"Build cuda_13.0.r13.0/compiler.36424714_0"
        /*0030*/ 	.string	"-arch sm_100 -m 64 "



//--------------------- .note.nv.cuinfo           --------------------------
	.section	.note.nv.cuinfo,"",@"SHT_NOTE"
	.sectionflags	@"SHF_NOTE_NV_CUINFO"
        /*0018*/ 	.short	0x0002
        /*001a*/ 	.short	0x0064
        /*001c*/ 	.short	0x0082
	.zero		2


//--------------------- .nv.info                  --------------------------
	.section	.nv.info,"",@"SHT_CUDA_INFO"
	.align	4


	//----- nvinfo : EIATTR_REGCOUNT
	.align		4
        /*0000*/ 	.byte	0x04, 0x2f
        /*0002*/ 	.short	(.L_1 - .L_0)
	.align		4
.L_0:
        /*0004*/ 	.word	index@(_Z7mysgemmiiiPKfS0_Pf)
        /*0008*/ 	.word	0x00000020


	//----- nvinfo : EIATTR_FRAME_SIZE
	.align		4
.L_1:
        /*000c*/ 	.byte	0x04, 0x11
        /*000e*/ 	.short	(.L_3 - .L_2)
	.align		4
.L_2:
        /*0010*/ 	.word	index@(_Z7mysgemmiiiPKfS0_Pf)
        /*0014*/ 	.word	0x00000000


	//----- nvinfo : EIATTR_MIN_STACK_SIZE
	.align		4
.L_3:
        /*0018*/ 	.byte	0x04, 0x12
        /*001a*/ 	.short	(.L_5 - .L_4)
	.align		4
.L_4:
        /*001c*/ 	.word	index@(_Z7mysgemmiiiPKfS0_Pf)
        /*0020*/ 	.word	0x00000000
.L_5:


//--------------------- .nv.compat                --------------------------
	.section	.nv.compat,"",@"SHT_CUDA_COMPAT_INFO"
	.align	4
        /*0000*/ 	.byte	0x02, 0x09, 0x00, 0x00, 0x02, 0x02, 0x01, 0x00, 0x02, 0x05, 0x05, 0x00, 0x03, 0x07, 0x01, 0x01
        /*0010*/ 	.byte	0x02, 0x03, 0x00, 0x00, 0x02, 0x06, 0x01, 0x00, 0x04, 0x0b, 0x08, 0x00, 0x09, 0x00, 0x00, 0x00
        /*0020*/ 	.byte	0x00, 0x00, 0x00, 0x00


//--------------------- .nv.info._Z7mysgemmiiiPKfS0_Pf --------------------------
	.section	.nv.info._Z7mysgemmiiiPKfS0_Pf,"",@"SHT_CUDA_INFO"
	.sectionflags	@""
	.align	4


	//----- nvinfo : EIATTR_CUDA_API_VERSION
	.align		4
        /*0000*/ 	.byte	0x04, 0x37
        /*0002*/ 	.short	(.L_7 - .L_6)
.L_6:
        /*0004*/ 	.word	0x00000082


	//----- nvinfo : EIATTR_KPARAM_INFO
	.align		4
.L_7:
        /*0008*/ 	.byte	0x04, 0x17
        /*000a*/ 	.short	(.L_9 - .L_8)
.L_8:
        /*000c*/ 	.word	0x00000000
        /*0010*/ 	.short	0x0005
        /*0012*/ 	.short	0x0020
        /*0014*/ 	.byte	0x00, 0xf5, 0x21, 0x00


	//----- nvinfo : EIATTR_KPARAM_INFO
	.align		4
.L_9:
        /*0018*/ 	.byte	0x04, 0x17
        /*001a*/ 	.short	(.L_11 - .L_10)
.L_10:
        /*001c*/ 	.word	0x00000000
        /*0020*/ 	.short	0x0004
        /*0022*/ 	.short	0x0018
        /*0024*/ 	.byte	0x00, 0xf5, 0x21, 0x00


	//----- nvinfo : EIATTR_KPARAM_INFO
	.align		4
.L_11:
        /*0028*/ 	.byte	0x04, 0x17
        /*002a*/ 	.short	(.L_13 - .L_12)
.L_12:
        /*002c*/ 	.word	0x00000000
        /*0030*/ 	.short	0x0003
        /*0032*/ 	.short	0x0010
        /*0034*/ 	.byte	0x00, 0xf5, 0x21, 0x00


	//----- nvinfo : EIATTR_KPARAM_INFO
	.align		4
.L_13:
        /*0038*/ 	.byte	0x04, 0x17
        /*003a*/ 	.short	(.L_15 - .L_14)
.L_14:
        /*003c*/ 	.word	0x00000000
        /*0040*/ 	.short	0x0002
        /*0042*/ 	.short	0x0008
        /*0044*/ 	.byte	0x00, 0xf0, 0x11, 0x00


	//----- nvinfo : EIATTR_KPARAM_INFO
	.align		4
.L_15:
        /*0048*/ 	.byte	0x04, 0x17
        /*004a*/ 	.short	(.L_17 - .L_16)
.L_16:
        /*004c*/ 	.word	0x00000000
        /*0050*/ 	.short	0x0001
        /*0052*/ 	.short	0x0004
        /*0054*/ 	.byte	0x00, 0xf0, 0x11, 0x00


	//----- nvinfo : EIATTR_KPARAM_INFO
	.align		4
.L_17:
        /*0058*/ 	.byte	0x04, 0x17
        /*005a*/ 	.short	(.L_19 - .L_18)
.L_18:
        /*005c*/ 	.word	0x00000000
        /*0060*/ 	.short	0x0000
        /*0062*/ 	.short	0x0000
        /*0064*/ 	.byte	0x00, 0xf0, 0x11, 0x00


	//----- nvinfo : EIATTR_SPARSE_MMA_MASK
	.align		4
.L_19:
        /*0068*/ 	.byte	0x03, 0x50
        /*006a*/ 	.short	0x0000


	//----- nvinfo : EIATTR_MAXREG_COUNT
	.align		4
        /*006c*/ 	.byte	0x03, 0x1b
        /*006e*/ 	.short	0x00ff


	//----- nvinfo : EIATTR_NUM_BARRIERS
	.align		4
        /*0070*/ 	.byte	0x02, 0x4c
        /*0072*/ 	.byte	0x01
	.zero		1


	//----- nvinfo : EIATTR_MERCURY_ISA_VERSION
	.align		4
        /*0074*/ 	.byte	0x03, 0x5f
        /*0076*/ 	.short	0x0101


	//----- nvinfo : EIATTR_VRC_CTA_INIT_COUNT
	.align		4
        /*0078*/ 	.byte	0x02, 0x4a
	.zero		1
	.zero		1


	//----- nvinfo : EIATTR_EXIT_INSTR_OFFSETS
	.align		4
        /*007c*/ 	.byte	0x04, 0x1c
        /*007e*/ 	.short	(.L_21 - .L_20)


	//   ....[0]....
.L_20:
        /*0080*/ 	.word	0x00000610


	//   ....[1]....
        /*0084*/ 	.word	0x00000660


	//----- nvinfo : EIATTR_CBANK_PARAM_SIZE
	.align		4
.L_21:
        /*0088*/ 	.byte	0x03, 0x19
        /*008a*/ 	.short	0x0028


	//----- nvinfo : EIATTR_PARAM_CBANK
	.align		4
        /*008c*/ 	.byte	0x04, 0x0a
        /*008e*/ 	.short	(.L_23 - .L_22)
	.align		4
.L_22:
        /*0090*/ 	.word	index@(.nv.constant0._Z7mysgemmiiiPKfS0_Pf)
        /*0094*/ 	.short	0x0380
        /*0096*/ 	.short	0x0028


	//----- nvinfo : EIATTR_SW_WAR
	.align		4
.L_23:
        /*0098*/ 	.byte	0x04, 0x36
        /*009a*/ 	.short	(.L_25 - .L_24)
.L_24:
        /*009c*/ 	.word	0x00000008
.L_25:


//--------------------- .nv.callgraph             --------------------------
	.section	.nv.callgraph,"",@"SHT_CUDA_CALLGRAPH"
	.align	4
	.sectionentsize	8
	.align		4
        /*0000*/ 	.word	0x00000000
	.align		4
        /*0004*/ 	.word	0xffffffff
	.align		4
        /*0008*/ 	.word	0x00000000
	.align		4
        /*000c*/ 	.word	0xfffffffe
	.align		4
        /*0010*/ 	.word	0x00000000
	.align		4
        /*0014*/ 	.word	0xfffffffd
	.align		4
        /*0018*/ 	.word	0x00000000
	.align		4
        /*001c*/ 	.word	0xfffffffc


//--------------------- .text._Z7mysgemmiiiPKfS0_Pf --------------------------
	.section	.text._Z7mysgemmiiiPKfS0_Pf,"ax",@progbits
	.align	128
        .global         _Z7mysgemmiiiPKfS0_Pf
        .type           _Z7mysgemmiiiPKfS0_Pf,@function
        .size           _Z7mysgemmiiiPKfS0_Pf,(.L_x_3 - _Z7mysgemmiiiPKfS0_Pf)
        .other          _Z7mysgemmiiiPKfS0_Pf,@"STO_CUDA_ENTRY STV_DEFAULT"
_Z7mysgemmiiiPKfS0_Pf:
.text._Z7mysgemmiiiPKfS0_Pf:
[----:B------:R-:W-:Y:S01]  /*0000*/  LDC R1, c[0x0][0x37c] ;  /* 0x0000df00ff017b82 */ /* 0x000fe20000000800 */
[----:B------:R-:W0:Y:S01]  /*0010*/  S2R R13, SR_TID.Y ;  /* 0x00000000000d7919 */ /* 0x000e220000002200 */
[----:B------:R-:W1:Y:S01]  /*0020*/  LDCU UR9, c[0x0][0x388] ;  /* 0x00007100ff0977ac */ /* 0x000e620008000800 */
[----:B------:R-:W-:Y:S01]  /*0030*/  HFMA2 R21, -RZ, RZ, 0, 0 ;  /* 0x00000000ff157431 */ /* 0x000fe200000001ff */
[----:B------:R-:W0:Y:S01]  /*0040*/  S2R R2, SR_CTAID.Y ;  /* 0x0000000000027919 */ /* 0x000e220000002600 */
[----:B------:R-:W2:Y:S01]  /*0050*/  LDCU.64 UR10, c[0x0][0x358] ;  /* 0x00006b00ff0a77ac */ /* 0x000ea20008000a00 */
[----:B------:R-:W3:Y:S01]  /*0060*/  S2R R0, SR_TID.X ;  /* 0x0000000000007919 */ /* 0x000ee20000002100 */
[----:B------:R-:W3:Y:S01]  /*0070*/  S2R R5, SR_CTAID.X ;  /* 0x0000000000057919 */ /* 0x000ee20000002500 */
[----:B-1----:R-:W-:-:S04]  /*0080*/  UIADD3 UR4, UPT, UPT, UR9, 0x1e, URZ ;  /* 0x0000001e09047890 */ /* 0x002fc8000fffe0ff */
[----:B------:R-:W-:Y:S01]  /*0090*/  UISETP.GE.U32.AND UP0, UPT, UR4, 0x10, UPT ;  /* 0x000000100400788c */ /* 0x000fe2000bf06070 */
[----:B0-----:R-:W-:Y:S02]  /*00a0*/  LEA R3, R2, R13, 0x4 ;  /* 0x0000000d02037211 */ /* 0x001fe400078e20ff */
[----:B---3--:R-:W-:-:S06]  /*00b0*/  LEA R2, R5, R0, 0x4 ;  /* 0x0000000005027211 */ /* 0x008fcc00078e20ff */
[----:B--2---:R-:W-:Y:S05]  /*00c0*/  BRA.U !UP0, `(.L_x_0) ;  /* 0x0000000508447547 */ /* 0x004fea000b800000 */
[----:B------:R-:W0:Y:S01]  /*00d0*/  S2UR UR7, SR_CgaCtaId ;  /* 0x00000000000779c3 */ /* 0x000e220000008800 */
[----:B------:R-:W1:Y:S01]  /*00e0*/  LDCU UR12, c[0x0][0x384] ;  /* 0x00007080ff0c77ac */ /* 0x000e620008000800 */
[----:B------:R-:W-:Y:S01]  /*00f0*/  MOV R21, RZ ;  /* 0x000000ff00157202 */ /* 0x000fe20000000f00 */
[----:B------:R-:W-:Y:S01]  /*0100*/  IMAD R12, R3, UR9, R0 ;  /* 0x00000009030c7c24 */ /* 0x000fe2000f8e0200 */
[----:B------:R-:W-:Y:S01]  /*0110*/  UMOV UR4, 0x400 ;  /* 0x0000040000047882 */ /* 0x000fe20000000000 */
[----:B------:R-:W-:-:S03]  /*0120*/  UIADD3 UR5, UPT, UPT, UR9, -0x1, URZ ;  /* 0xffffffff09057890 */ /* 0x000fc6000fffe0ff */
[----:B------:R-:W2:Y:S01]  /*0130*/  LDC R15, c[0x0][0x384] ;  /* 0x0000e100ff0f7b82 */ /* 0x000ea20000000800 */
[----:B------:R-:W3:Y:S01]  /*0140*/  LDCU UR14, c[0x0][0x388] ;  /* 0x00007100ff0e77ac */ /* 0x000ee20008000800 */
[----:B------:R-:W-:Y:S01]  /*0150*/  USHF.R.S32.HI UR6, URZ, 0x1f, UR5 ;  /* 0x0000001fff067899 */ /* 0x000fe20008011405 */
[----:B------:R-:W4:Y:S03]  /*0160*/  LDCU UR13, c[0x0][0x380] ;  /* 0x00007000ff0d77ac */ /* 0x000f260008000800 */
[----:B------:R-:W-:Y:S01]  /*0170*/  ULEA.HI UR6, UR6, UR5, URZ, 0x4 ;  /* 0x0000000506067291 */ /* 0x000fe2000f8f20ff */
[----:B-1----:R-:W-:-:S03]  /*0180*/  IMAD R18, R13, UR12, R0 ;  /* 0x0000000c0d127c24 */ /* 0x002fc6000f8e0200 */
[----:B------:R-:W-:Y:S02]  /*0190*/  USHF.R.S32.HI UR6, URZ, 0x4, UR6 ;  /* 0x00000004ff067899 */ /* 0x000fe40008011406 */
[----:B0-----:R-:W-:Y:S01]  /*01a0*/  ULEA UR8, UR7, UR4, 0x18 ;  /* 0x0000000407087291 */ /* 0x001fe2000f8ec0ff */
[----:B------:R-:W-:Y:S01]  /*01b0*/  LEA R18, R5, R18, 0x4 ;  /* 0x0000001205127211 */ /* 0x000fe200078e20ff */
[----:B------:R-:W-:Y:S02]  /*01c0*/  UIADD3 UR4, UPT, UPT, UR4, 0x400, URZ ;  /* 0x0000040004047890 */ /* 0x000fe4000fffe0ff */
[----:B------:R-:W-:Y:S02]  /*01d0*/  UIADD3 UR6, UPT, UPT, -UR6, URZ, URZ ;  /* 0x000000ff06067290 */ /* 0x000fe4000fffe1ff */
[----:B------:R-:W-:Y:S01]  /*01e0*/  ULEA UR4, UR7, UR4, 0x18 ;  /* 0x0000000407047291 */ /* 0x000fe2000f8ec0ff */
[----:B------:R-:W-:-:S04]  /*01f0*/  LEA R17, R13, UR8, 0x6 ;  /* 0x000000080d117c11 */ /* 0x000fc8000f8e30ff */
[C---:B------:R-:W-:Y:S02]  /*0200*/  LEA R19, R0.reuse, R17, 0x2 ;  /* 0x0000001100137211 */ /* 0x040fe400078e10ff */
[----:B------:R-:W-:-:S04]  /*0210*/  LEA R16, R0, UR4, 0x2 ;  /* 0x0000000400107c11 */ /* 0x000fc8000f8e10ff */
[----:B---34-:R-:W-:-:S07]  /*0220*/  LEA R14, R13, R16, 0x6 ;  /* 0x000000100d0e7211 */ /* 0x018fce00078e30ff */
.L_x_1:
[----:B------:R-:W-:Y:S01]  /*0230*/  ISETP.GE.U32.AND P1, PT, R0, UR14, PT ;  /* 0x0000000e00007c0c */ /* 0x000fe2000bf26070 */
[----:B------:R-:W-:Y:S01]  /*0240*/  HFMA2 R29, -RZ, RZ, 0, 0 ;  /* 0x00000000ff1d7431 */ /* 0x000fe200000001ff */
[----:B------:R-:W-:Y:S02]  /*0250*/  ISETP.GE.U32.AND P0, PT, R13, UR14, PT ;  /* 0x0000000e0d007c0c */ /* 0x000fe4000bf06070 */
[----:B------:R-:W-:Y:S02]  /*0260*/  ISETP.GE.U32.OR P1, PT, R3, UR13, P1 ;  /* 0x0000000d03007c0c */ /* 0x000fe40008f26470 */
[----:B--2---:R-:W-:Y:S02]  /*0270*/  ISETP.GE.U32.OR P0, PT, R2, R15, P0 ;  /* 0x0000000f0200720c */ /* 0x004fe40000706470 */
[----:B------:R-:W-:-:S09]  /*0280*/  MOV R22, RZ ;  /* 0x000000ff00167202 */ /* 0x000fd20000000f00 */
[----:B------:R-:W0:Y:S08]  /*0290*/  @!P1 LDC.64 R6, c[0x0][0x390] ;  /* 0x0000e400ff069b82 */ /* 0x000e300000000a00 */
[----:B------:R-:W1:Y:S01]  /*02a0*/  @!P0 LDC.64 R4, c[0x0][0x398] ;  /* 0x0000e600ff048b82 */ /* 0x000e620000000a00 */
[----:B0-----:R-:W-:-:S05]  /*02b0*/  @!P1 IMAD.WIDE.U32 R6, R12, 0x4, R6 ;  /* 0x000000040c069825 */ /* 0x001fca00078e0006 */
[----:B------:R-:W2:Y:S01]  /*02c0*/  @!P1 LDG.E R22, desc[UR10][R6.64] ;  /* 0x0000000a06169981 */ /* 0x000ea2000c1e1900 */
[----:B-1----:R-:W-:-:S05]  /*02d0*/  @!P0 IMAD.WIDE.U32 R24, R18, 0x4, R4 ;  /* 0x0000000412188825 */ /* 0x002fca00078e0004 */
[----:B------:R-:W3:Y:S01]  /*02e0*/  @!P0 LDG.E R29, desc[UR10][R24.64] ;  /* 0x0000000a181d8981 */ /* 0x000ee2000c1e1900 */
[----:B------:R-:W-:-:S04]  /*02f0*/  UIADD3 UR6, UPT, UPT, UR6, 0x1, URZ ;  /* 0x0000000106067890 */ /* 0x000fc8000fffe0ff */
[----:B------:R-:W-:Y:S01]  /*0300*/  UISETP.NE.AND UP0, UPT, UR6, 0x1, UPT ;  /* 0x000000010600788c */ /* 0x000fe2000bf05270 */
[----:B------:R-:W-:Y:S02]  /*0310*/  IADD3 R0, PT, PT, R0, 0x10, RZ ;  /* 0x0000001000007810 */ /* 0x000fe40007ffe0ff */
[----:B------:R-:W-:Y:S02]  /*0320*/  IADD3 R13, PT, PT, R13, 0x10, RZ ;  /* 0x000000100d0d7810 */ /* 0x000fe40007ffe0ff */
[----:B------:R-:W-:Y:S02]  /*0330*/  IADD3 R12, PT, PT, R12, 0x10, RZ ;  /* 0x000000100c0c7810 */ /* 0x000fe40007ffe0ff */
[----:B------:R-:W-:Y:S01]  /*0340*/  LEA R18, R15, R18, 0x4 ;  /* 0x000000120f127211 */ /* 0x000fe200078e20ff */
[----:B--2---:R-:W-:Y:S04]  /*0350*/  STS [R19], R22 ;  /* 0x0000001613007388 */ /* 0x004fe80000000800 */
[----:B---3--:R-:W-:Y:S01]  /*0360*/  STS [R14], R29 ;  /* 0x0000001d0e007388 */ /* 0x008fe20000000800 */
[----:B------:R-:W-:Y:S06]  /*0370*/  BAR.SYNC.DEFER_BLOCKING 0x0 ;  /* 0x0000000000007b1d */ /* 0x000fec0000010000 */
[----:B------:R-:W-:Y:S04]  /*0380*/  LDS R28, [R16] ;  /* 0x00000000101c7984 */ /* 0x000fe80000000800 */
[----:B------:R-:W0:Y:S04]  /*0390*/  LDS.128 R8, [R17] ;  /* 0x0000000011087984 */ /* 0x000e280000000c00 */
[----:B------:R-:W1:Y:S04]  /*03a0*/  LDS R29, [R16+0x40] ;  /* 0x00004000101d7984 */ /* 0x000e680000000800 */
[----:B------:R-:W2:Y:S04]  /*03b0*/  LDS R27, [R16+0x80] ;  /* 0x00008000101b7984 */ /* 0x000ea80000000800 */
[----:B------:R-:W3:Y:S04]  /*03c0*/  LDS R26, [R16+0xc0] ;  /* 0x0000c000101a7984 */ /* 0x000ee80000000800 */
[----:B------:R-:W-:Y:S04]  /*03d0*/  LDS R23, [R16+0x100] ;  /* 0x0001000010177984 */ /* 0x000fe80000000800 */
[----:B------:R-:W4:Y:S04]  /*03e0*/  LDS.128 R4, [R17+0x10] ;  /* 0x0000100011047984 */ /* 0x000f280000000c00 */
[----:B------:R-:W5:Y:S04]  /*03f0*/  LDS R20, [R16+0x140] ;  /* 0x0001400010147984 */ /* 0x000f680000000800 */
[----:B------:R-:W5:Y:S04]  /*0400*/  LDS R25, [R16+0x180] ;  /* 0x0001800010197984 */ /* 0x000f680000000800 */
[----:B------:R-:W5:Y:S04]  /*0410*/  LDS R22, [R16+0x1c0] ;  /* 0x0001c00010167984 */ /* 0x000f680000000800 */
[----:B------:R-:W-:Y:S01]  /*0420*/  LDS R24, [R16+0x240] ;  /* 0x0002400010187984 */ /* 0x000fe20000000800 */
[----:B0-----:R-:W-:-:S03]  /*0430*/  FFMA R8, R8, R28, R21 ;  /* 0x0000001c08087223 */ /* 0x001fc60000000015 */
[----:B------:R-:W-:Y:S01]  /*0440*/  LDS R21, [R16+0x200] ;  /* 0x0002000010157984 */ /* 0x000fe20000000800 */
[----:B-1----:R-:W-:-:S04]  /*0450*/  FFMA R8, R29, R9, R8 ;  /* 0x000000091d087223 */ /* 0x002fc80000000008 */
[----:B--2---:R-:W-:-:S04]  /*0460*/  FFMA R27, R27, R10, R8 ;  /* 0x0000000a1b1b7223 */ /* 0x004fc80000000008 */
[----:B---3--:R-:W-:Y:S02]  /*0470*/  FFMA R27, R26, R11, R27 ;  /* 0x0000000b1a1b7223 */ /* 0x008fe4000000001b */
[----:B------:R-:W0:Y:S02]  /*0480*/  LDS.128 R8, [R17+0x20] ;  /* 0x0000200011087984 */ /* 0x000e240000000c00 */
[----:B----4-:R-:W-:-:S04]  /*0490*/  FFMA R23, R4, R23, R27 ;  /* 0x0000001704177223 */ /* 0x010fc8000000001b */
[----:B-----5:R-:W-:Y:S02]  /*04a0*/  FFMA R20, R20, R5, R23 ;  /* 0x0000000514147223 */ /* 0x020fe40000000017 */
[----:B------:R-:W1:Y:S02]  /*04b0*/  LDS R23, [R16+0x280] ;  /* 0x0002800010177984 */ /* 0x000e640000000800 */
[----:B------:R-:W-:Y:S02]  /*04c0*/  FFMA R25, R25, R6, R20 ;  /* 0x0000000619197223 */ /* 0x000fe40000000014 */
[----:B------:R-:W2:Y:S02]  /*04d0*/  LDS R20, [R16+0x2c0] ;  /* 0x0002c00010147984 */ /* 0x000ea40000000800 */
[----:B------:R-:W-:Y:S02]  /*04e0*/  FFMA R27, R22, R7, R25 ;  /* 0x00000007161b7223 */ /* 0x000fe40000000019 */
[----:B------:R-:W-:Y:S04]  /*04f0*/  LDS R25, [R16+0x300] ;  /* 0x0003000010197984 */ /* 0x000fe80000000800 */
[----:B------:R-:W3:Y:S04]  /*0500*/  LDS.128 R4, [R17+0x30] ;  /* 0x0000300011047984 */ /* 0x000ee80000000c00 */
[----:B------:R-:W4:Y:S01]  /*0510*/  LDS R22, [R16+0x340] ;  /* 0x0003400010167984 */ /* 0x000f220000000800 */
[----:B0-----:R-:W-:-:S03]  /*0520*/  FFMA R27, R8, R21, R27 ;  /* 0x00000015081b7223 */ /* 0x001fc6000000001b */
[----:B------:R-:W0:Y:S04]  /*0530*/  LDS R21, [R16+0x380] ;  /* 0x0003800010157984 */ /* 0x000e280000000800 */
[----:B------:R-:W5:Y:S01]  /*0540*/  LDS R8, [R16+0x3c0] ;  /* 0x0003c00010087984 */ /* 0x000f620000000800 */
[----:B------:R-:W-:-:S04]  /*0550*/  FFMA R24, R24, R9, R27 ;  /* 0x0000000918187223 */ /* 0x000fc8000000001b */
[----:B-1----:R-:W-:-:S04]  /*0560*/  FFMA R23, R23, R10, R24 ;  /* 0x0000000a17177223 */ /* 0x002fc80000000018 */
[----:B--2---:R-:W-:-:S04]  /*0570*/  FFMA R11, R20, R11, R23 ;  /* 0x0000000b140b7223 */ /* 0x004fc80000000017 */
[----:B---3--:R-:W-:-:S04]  /*0580*/  FFMA R11, R4, R25, R11 ;  /* 0x00000019040b7223 */ /* 0x008fc8000000000b */
[----:B----4-:R-:W-:-:S04]  /*0590*/  FFMA R22, R22, R5, R11 ;  /* 0x0000000516167223 */ /* 0x010fc8000000000b */
[----:B0-----:R-:W-:-:S04]  /*05a0*/  FFMA R21, R21, R6, R22 ;  /* 0x0000000615157223 */ /* 0x001fc80000000016 */
[----:B-----5:R-:W-:Y:S01]  /*05b0*/  FFMA R21, R8, R7, R21 ;  /* 0x0000000708157223 */ /* 0x020fe20000000015 */
[----:B------:R-:W-:Y:S06]  /*05c0*/  BAR.SYNC.DEFER_BLOCKING 0x0 ;  /* 0x0000000000007b1d */ /* 0x000fec0000010000 */
[----:B------:R-:W-:Y:S05]  /*05d0*/  BRA.U UP0, `(.L_x_1) ;  /* 0xfffffffd00147547 */ /* 0x000fea000b83ffff */
.L_x_0:
[----:B------:R-:W0:Y:S02]  /*05e0*/  LDCU.64 UR4, c[0x0][0x380] ;  /* 0x00007000ff0477ac */ /* 0x000e240008000a00 */
[----:B0-----:R-:W-:-:S04]  /*05f0*/  ISETP.GE.U32.AND P0, PT, R2, UR5, PT ;  /* 0x0000000502007c0c */ /* 0x001fc8000bf06070 */
[----:B------:R-:W-:-:S13]  /*0600*/  ISETP.GE.U32.OR P0, PT, R3, UR4, P0 ;  /* 0x0000000403007c0c */ /* 0x000fda0008706470 */
[----:B------:R-:W-:Y:S05]  /*0610*/  @P0 EXIT ;  /* 0x000000000000094d */ /* 0x000fea0003800000 */
[----:B------:R-:W0:Y:S01]  /*0620*/  LDC.64 R4, c[0x0][0x3a0] ;  /* 0x0000e800ff047b82 */ /* 0x000e220000000a00 */
[----:B------:R-:W-:-:S04]  /*0630*/  IMAD R3, R3, UR5, R2 ;  /* 0x0000000503037c24 */ /* 0x000fc8000f8e0202 */
[----:B0-----:R-:W-:-:S05]  /*0640*/  IMAD.WIDE.U32 R2, R3, 0x4, R4 ;  /* 0x0000000403027825 */ /* 0x001fca00078e0004 */
[----:B------:R-:W-:Y:S01]  /*0650*/  STG.E desc[UR10][R2.64], R21 ;  /* 0x0000001502007986 */ /* 0x000fe2000c10190a */
[----:B------:R-:W-:Y:S05]  /*0660*/  EXIT ;  /* 0x000000000000794d */ /* 0x000fea0003800000 */
.L_x_2:
[----:B------:R-:W-:-:S00]  /*0670*/  BRA `(.L_x_2) ;  /* 0xfffffffc00fc7947 */ /* 0x000fc0000383ffff */
[----:B------:R-:W-:-:S00]  /*0680*/  NOP ;  /* 0x0000000000007918 */ /* 0x000fc00000000000 */
[----:B------:R-:W-:-:S00]  /*0690*/  NOP ;  /* 0x0000000000007918 */ /* 0x000fc00000000000 */
[----:B------:R-:W-:-:S00]  /*06a0*/  NOP ;  /* 0x0000000000007918 */ /* 0x000fc00000000000 */
[----:B------:R-:W-:-:S00]  /*06b0*/  NOP ;  /* 0x0000000000007918 */ /* 0x000fc00000000000 */
[----:B------:R-:W-:-:S00]  /*06c0*/  NOP ;  /* 0x0000000000007918 */ /* 0x000fc00000000000 */
[----:B------:R-:W-:-:S00]  /*06d0*/  NOP ;  /* 0x0000000000007918 */ /* 0x000fc00000000000 */
[----:B------:R-:W-:-:S00]  /*06e0*/  NOP ;  /* 0x0000000000007918 */ /* 0x000fc00000000000 */
[----:B------:R-:W-:-:S00]  /*06f0*/  NOP ;  /* 0x0000000000007918 */ /* 0x000fc00000000000 */
.L_x_3:


//--------------------- .nv.shared._Z7mysgemmiiiPKfS0_Pf --------------------------
	.section	.nv.shared._Z7mysgemmiiiPKfS0_Pf,"aw",@nobits
	.sectionflags	@""
	.align	4
.nv.shared._Z7mysgemmiiiPKfS0_Pf:
	.zero		3072


//--------------------- .nv.shared.reserved.0     --------------------------
	.section	.nv.shared.reserved.0,"aw",@nobits
	.weak		__nv_reservedSMEM_offset_0_alias
	.size		__nv_reservedSMEM_offset_0_alias, 0, 64
	.other		__nv_reservedSMEM_offset_0_alias,@"STO_CUDA_RESERVED_SHARED STV_DEFAULT"
__nv_reservedSMEM_offset_0_alias:
	.zero		0
	.zero		64


//--------------------- .nv.constant0._Z7mysgemmiiiPKfS0_Pf --------------------------
	.section	.nv.constant0._Z7mysgemmiiiPKfS0_Pf,"a",@progbits
	.sectionflags	@""
	.align	4
.nv.constant0._Z7mysgemmiiiPKfS0_Pf:
	.zero		936


//--------------------- SYMBOLS --------------------------

	.type		.nv.reservedSmem.offset0,@object
	.size		.nv.reservedSmem.offset0,0x4
	.type		.nv.reservedSmem.cap,@object
	.size		.nv.reservedSmem.cap,0x4
